//
// Generated by NVIDIA NVVM Compiler
//
// Compiler Build ID: CL-36424714
// Cuda compilation tools, release 13.0, V13.0.88
// Based on NVVM 20.0.0
//

.version 9.0
.target sm_100
.address_size 64

	// .globl	_Z17matrixMulTiledGPUPKfS0_Pfi
// _ZZ17matrixMulTiledGPUPKfS0_PfiE3s_A has been demoted
// _ZZ17matrixMulTiledGPUPKfS0_PfiE3s_B has been demoted

.visible .entry _Z17matrixMulTiledGPUPKfS0_Pfi(
	.param .u64 .ptr .align 1 _Z17matrixMulTiledGPUPKfS0_Pfi_param_0,
	.param .u64 .ptr .align 1 _Z17matrixMulTiledGPUPKfS0_Pfi_param_1,
	.param .u64 .ptr .align 1 _Z17matrixMulTiledGPUPKfS0_Pfi_param_2,
	.param .u32 _Z17matrixMulTiledGPUPKfS0_Pfi_param_3
)
{
	.reg .pred 	%p<10>;
	.reg .b32 	%r<42>;
	.reg .b32 	%f<63>;
	.reg .b64 	%rd<13>;
	// demoted variable
	.shared .align 4 .b8 _ZZ17matrixMulTiledGPUPKfS0_PfiE3s_A[1024];
	// demoted variable
	.shared .align 4 .b8 _ZZ17matrixMulTiledGPUPKfS0_PfiE3s_B[1024];
	ld.param.u64 	%rd3, [_Z17matrixMulTiledGPUPKfS0_Pfi_param_0];
	ld.param.u64 	%rd4, [_Z17matrixMulTiledGPUPKfS0_Pfi_param_1];
	ld.param.u64 	%rd5, [_Z17matrixMulTiledGPUPKfS0_Pfi_param_2];
	ld.param.u32 	%r24, [_Z17matrixMulTiledGPUPKfS0_Pfi_param_3];
	mov.u32 	%r25, %ctaid.x;
	mov.u32 	%r26, %ctaid.y;
	mov.u32 	%r37, %tid.x;
	mov.u32 	%r39, %tid.y;
	shl.b32 	%r27, %r26, 4;
	add.s32 	%r3, %r27, %r39;
	shl.b32 	%r4, %r25, 4;
	add.s32 	%r5, %r4, %r37;
	setp.lt.s32 	%p1, %r24, 1;
	mov.f32 	%f62, 0f00000000;
	@%p1 bra 	$L__BB0_7;
	add.s32 	%r28, %r24, 15;
	shr.u32 	%r29, %r28, 4;
	shl.b32 	%r30, %r39, 6;
	mov.u32 	%r31, _ZZ17matrixMulTiledGPUPKfS0_PfiE3s_A;
	add.s32 	%r6, %r31, %r30;
	shl.b32 	%r32, %r37, 2;
	add.s32 	%r7, %r6, %r32;
	mov.u32 	%r33, _ZZ17matrixMulTiledGPUPKfS0_PfiE3s_B;
	add.s32 	%r9, %r33, %r32;
	add.s32 	%r8, %r9, %r30;
	neg.s32 	%r41, %r29;
	mad.lo.s32 	%r34, %r39, %r24, %r37;
	add.s32 	%r40, %r34, %r4;
	shl.b32 	%r12, %r24, 4;
	mad.lo.s32 	%r38, %r24, %r3, %r37;
	cvta.to.global.u64 	%rd1, %rd3;
	cvta.to.global.u64 	%rd2, %rd4;
	mov.f32 	%f62, 0f00000000;
$L__BB0_2:
	setp.ge.u32 	%p2, %r3, %r24;
	setp.ge.s32 	%p3, %r37, %r24;
	mov.f32 	%f60, 0f00000000;
	or.pred  	%p4, %p2, %p3;
	@%p4 bra 	$L__BB0_4;
	mul.wide.u32 	%rd6, %r38, 4;
	add.s64 	%rd7, %rd1, %rd6;
	ld.global.f32 	%f60, [%rd7];
$L__BB0_4:
	setp.ge.u32 	%p5, %r5, %r24;
	st.shared.f32 	[%r7], %f60;
	setp.ge.s32 	%p6, %r39, %r24;
	mov.f32 	%f61, 0f00000000;
	or.pred  	%p7, %p5, %p6;
	@%p7 bra 	$L__BB0_6;
	mul.wide.u32 	%rd8, %r40, 4;
	add.s64 	%rd9, %rd2, %rd8;
	ld.global.f32 	%f61, [%rd9];
$L__BB0_6:
	st.shared.f32 	[%r8], %f61;
	bar.sync 	0;
	ld.shared.f32 	%f12, [%r6];
	ld.shared.f32 	%f13, [%r9];
	fma.rn.f32 	%f14, %f12, %f13, %f62;
	ld.shared.f32 	%f15, [%r6+4];
	ld.shared.f32 	%f16, [%r9+64];
	fma.rn.f32 	%f17, %f15, %f16, %f14;
	ld.shared.f32 	%f18, [%r6+8];
	ld.shared.f32 	%f19, [%r9+128];
	fma.rn.f32 	%f20, %f18, %f19, %f17;
	ld.shared.f32 	%f21, [%r6+12];
	ld.shared.f32 	%f22, [%r9+192];
	fma.rn.f32 	%f23, %f21, %f22, %f20;
	ld.shared.f32 	%f24, [%r6+16];
	ld.shared.f32 	%f25, [%r9+256];
	fma.rn.f32 	%f26, %f24, %f25, %f23;
	ld.shared.f32 	%f27, [%r6+20];
	ld.shared.f32 	%f28, [%r9+320];
	fma.rn.f32 	%f29, %f27, %f28, %f26;
	ld.shared.f32 	%f30, [%r6+24];
	ld.shared.f32 	%f31, [%r9+384];
	fma.rn.f32 	%f32, %f30, %f31, %f29;
	ld.shared.f32 	%f33, [%r6+28];
	ld.shared.f32 	%f34, [%r9+448];
	fma.rn.f32 	%f35, %f33, %f34, %f32;
	ld.shared.f32 	%f36, [%r6+32];
	ld.shared.f32 	%f37, [%r9+512];
	fma.rn.f32 	%f38, %f36, %f37, %f35;
	ld.shared.f32 	%f39, [%r6+36];
	ld.shared.f32 	%f40, [%r9+576];
	fma.rn.f32 	%f41, %f39, %f40, %f38;
	ld.shared.f32 	%f42, [%r6+40];
	ld.shared.f32 	%f43, [%r9+640];
	fma.rn.f32 	%f44, %f42, %f43, %f41;
	ld.shared.f32 	%f45, [%r6+44];
	ld.shared.f32 	%f46, [%r9+704];
	fma.rn.f32 	%f47, %f45, %f46, %f44;
	ld.shared.f32 	%f48, [%r6+48];
	ld.shared.f32 	%f49, [%r9+768];
	fma.rn.f32 	%f50, %f48, %f49, %f47;
	ld.shared.f32 	%f51, [%r6+52];
	ld.shared.f32 	%f52, [%r9+832];
	fma.rn.f32 	%f53, %f51, %f52, %f50;
	ld.shared.f32 	%f54, [%r6+56];
	ld.shared.f32 	%f55, [%r9+896];
	fma.rn.f32 	%f56, %f54, %f55, %f53;
	ld.shared.f32 	%f57, [%r6+60];
	ld.shared.f32 	%f58, [%r9+960];
	fma.rn.f32 	%f62, %f57, %f58, %f56;
	bar.sync 	0;
	add.s32 	%r41, %r41, 1;
	setp.ne.s32 	%p8, %r41, 0;
	add.s32 	%r40, %r40, %r12;
	add.s32 	%r39, %r39, 16;
	add.s32 	%r38, %r38, 16;
	add.s32 	%r37, %r37, 16;
	@%p8 bra 	$L__BB0_2;
$L__BB0_7:
	max.s32 	%r35, %r3, %r5;
	setp.ge.s32 	%p9, %r35, %r24;
	@%p9 bra 	$L__BB0_9;
	mad.lo.s32 	%r36, %r24, %r3, %r5;
	cvta.to.global.u64 	%rd10, %rd5;
	mul.wide.u32 	%rd11, %r36, 4;
	add.s64 	%rd12, %rd10, %rd11;
	st.global.f32 	[%rd12], %f62;
$L__BB0_9:
	ret;

}


// ===== COMPILED SASS (sm_100) =====

	.target	sm_100

	.elftype	@"ET_EXEC"


//--------------------- .note.nv.tkinfo           --------------------------
	.section	.note.nv.tkinfo,"",@"SHT_NOTE"
	.sectionflags	@"SHF_NOTE_NV_TKINFO"
	.tkinfo
        /*0018*/ 	.word	0x00000002
        /*0030*/ 	.string	""
        /*0030*/ 	.string	"ptxas"
        /*0030*/ 	.string	"Cuda compilation tools, release 13.0, V13.0.88"
        /*0030*/ 	.string	"Build cuda_13.0.r13.0/compiler.36424714_0"
        /*0030*/ 	.string	"-arch sm_100 -m 64 "



//--------------------- .note.nv.cuinfo           --------------------------
	.section	.note.nv.cuinfo,"",@"SHT_NOTE"
	.sectionflags	@"SHF_NOTE_NV_CUINFO"
        /*0018*/ 	.short	0x0002
        /*001a*/ 	.short	0x0064
        /*001c*/ 	.short	0x0082
	.zero		2


//--------------------- .nv.info                  --------------------------
	.section	.nv.info,"",@"SHT_CUDA_INFO"
	.align	4


	//----- nvinfo : EIATTR_REGCOUNT
	.align		4
        /*0000*/ 	.byte	0x04, 0x2f
        /*0002*/ 	.short	(.L_1 - .L_0)
	.align		4
.L_0:
        /*0004*/ 	.word	index@(_Z17matrixMulTiledGPUPKfS0_Pfi)
        /*0008*/ 	.word	0x00000020


	//----- nvinfo : EIATTR_FRAME_SIZE
	.align		4
.L_1:
        /*000c*/ 	.byte	0x04, 0x11
        /*000e*/ 	.short	(.L_3 - .L_2)
	.align		4
.L_2:
        /*0010*/ 	.word	index@(_Z17matrixMulTiledGPUPKfS0_Pfi)
        /*0014*/ 	.word	0x00000000


	//----- nvinfo : EIATTR_MIN_STACK_SIZE
	.align		4
.L_3:
        /*0018*/ 	.byte	0x04, 0x12
        /*001a*/ 	.short	(.L_5 - .L_4)
	.align		4
.L_4:
        /*001c*/ 	.word	index@(_Z17matrixMulTiledGPUPKfS0_Pfi)
        /*0020*/ 	.word	0x00000000
.L_5:


//--------------------- .nv.compat                --------------------------
	.section	.nv.compat,"",@"SHT_CUDA_COMPAT_INFO"
	.align	4
        /*0000*/ 	.byte	0x02, 0x09, 0x00, 0x00, 0x02, 0x02, 0x01, 0x00, 0x02, 0x05, 0x05, 0x00, 0x03, 0x07, 0x01, 0x01
        /*0010*/ 	.byte	0x02, 0x03, 0x00, 0x00, 0x02, 0x06, 0x01, 0x00, 0x04, 0x0b, 0x08, 0x00, 0x09, 0x00, 0x00, 0x00
        /*0020*/ 	.byte	0x00, 0x00, 0x00, 0x00


//--------------------- .nv.info._Z17matrixMulTiledGPUPKfS0_Pfi --------------------------
	.section	.nv.info._Z17matrixMulTiledGPUPKfS0_Pfi,"",@"SHT_CUDA_INFO"
	.sectionflags	@""
	.align	4


	//----- nvinfo : EIATTR_CUDA_API_VERSION
	.align		4
        /*0000*/ 	.byte	0x04, 0x37
        /*0002*/ 	.short	(.L_7 - .L_6)
.L_6:
        /*0004*/ 	.word	0x00000082


	//----- nvinfo : EIATTR_KPARAM_INFO
	.align		4
.L_7:
        /*0008*/ 	.byte	0x04, 0x17
        /*000a*/ 	.short	(.L_9 - .L_8)
.L_8:
        /*000c*/ 	.word	0x00000000
        /*0010*/ 	.short	0x0003
        /*0012*/ 	.short	0x0018
        /*0014*/ 	.byte	0x00, 0xf0, 0x11, 0x00


	//----- nvinfo : EIATTR_KPARAM_INFO
	.align		4
.L_9:
        /*0018*/ 	.byte	0x04, 0x17
        /*001a*/ 	.short	(.L_11 - .L_10)
.L_10:
        /*001c*/ 	.word	0x00000000
        /*0020*/ 	.short	0x0002
        /*0022*/ 	.short	0x0010
        /*0024*/ 	.byte	0x00, 0xf5, 0x21, 0x00


	//----- nvinfo : EIATTR_KPARAM_INFO
	.align		4
.L_11:
        /*0028*/ 	.byte	0x04, 0x17
        /*002a*/ 	.short	(.L_13 - .L_12)
.L_12:
        /*002c*/ 	.word	0x00000000
        /*0030*/ 	.short	0x0001
        /*0032*/ 	.short	0x0008
        /*0034*/ 	.byte	0x00, 0xf5, 0x21, 0x00


	//----- nvinfo : EIATTR_KPARAM_INFO
	.align		4
.L_13:
        /*0038*/ 	.byte	0x04, 0x17
        /*003a*/ 	.short	(.L_15 - .L_14)
.L_14:
        /*003c*/ 	.word	0x00000000
        /*0040*/ 	.short	0x0000
        /*0042*/ 	.short	0x0000
        /*0044*/ 	.byte	0x00, 0xf5, 0x21, 0x00


	//----- nvinfo : EIATTR_SPARSE_MMA_MASK
	.align		4
.L_15:
        /*0048*/ 	.byte	0x03, 0x50
        /*004a*/ 	.short	0x0000


	//----- nvinfo : EIATTR_MAXREG_COUNT
	.align		4
        /*004c*/ 	.byte	0x03, 0x1b
        /*004e*/ 	.short	0x00ff


	//----- nvinfo : EIATTR_NUM_BARRIERS
	.align		4
        /*0050*/ 	.byte	0x02, 0x4c
        /*0052*/ 	.byte	0x01
	.zero		1


	//----- nvinfo : EIATTR_MERCURY_ISA_VERSION
	.align		4
        /*0054*/ 	.byte	0x03, 0x5f
        /*0056*/ 	.short	0x0101


	//----- nvinfo : EIATTR_VRC_CTA_INIT_COUNT
	.align		4
        /*0058*/ 	.byte	0x02, 0x4a
	.zero		1
	.zero		1


	//----- nvinfo : EIATTR_EXIT_INSTR_OFFSETS
	.align		4
        /*005c*/ 	.byte	0x04, 0x1c
        /*005e*/ 	.short	(.L_17 - .L_16)


	//   ....[0]....
.L_16:
        /*0060*/ 	.word	0x000005c0


	//   ....[1]....
        /*0064*/ 	.word	0x00000610


	//----- nvinfo : EIATTR_CBANK_PARAM_SIZE
	.align		4
.L_17:
        /*0068*/ 	.byte	0x03, 0x19
        /*006a*/ 	.short	0x001c


	//----- nvinfo : EIATTR_PARAM_CBANK
	.align		4
        /*006c*/ 	.byte	0x04, 0x0a
        /*006e*/ 	.short	(.L_19 - .L_18)
	.align		4
.L_18:
        /*0070*/ 	.word	index@(.nv.constant0._Z17matrixMulTiledGPUPKfS0_Pfi)
        /*0074*/ 	.short	0x0380
        /*0076*/ 	.short	0x001c


	//----- nvinfo : EIATTR_SW_WAR
	.align		4
.L_19:
        /*0078*/ 	.byte	0x04, 0x36
        /*007a*/ 	.short	(.L_21 - .L_20)
.L_20:
        /*007c*/ 	.word	0x00000008
.L_21:


//--------------------- .nv.callgraph             --------------------------
	.section	.nv.callgraph,"",@"SHT_CUDA_CALLGRAPH"
	.align	4
	.sectionentsize	8
	.align		4
        /*0000*/ 	.word	0x00000000
	.align		4
        /*0004*/ 	.word	0xffffffff
	.align		4
        /*0008*/ 	.word	0x00000000
	.align		4
        /*000c*/ 	.word	0xfffffffe
	.align		4
        /*0010*/ 	.word	0x00000000
	.align		4
        /*0014*/ 	.word	0xfffffffd
	.align		4
        /*0018*/ 	.word	0x00000000
	.align		4
        /*001c*/ 	.word	0xfffffffc


//--------------------- .text._Z17matrixMulTiledGPUPKfS0_Pfi --------------------------
	.section	.text._Z17matrixMulTiledGPUPKfS0_Pfi,"ax",@progbits
	.align	128
        .global         _Z17matrixMulTiledGPUPKfS0_Pfi
        .type           _Z17matrixMulTiledGPUPKfS0_Pfi,@function
        .size           _Z17matrixMulTiledGPUPKfS0_Pfi,(.L_x_3 - _Z17matrixMulTiledGPUPKfS0_Pfi)
        .other          _Z17matrixMulTiledGPUPKfS0_Pfi,@"STO_CUDA_ENTRY STV_DEFAULT"
_Z17matrixMulTiledGPUPKfS0_Pfi:
.text._Z17matrixMulTiledGPUPKfS0_Pfi:
[----:B------:R-:W-:Y:S01]  /*0000*/  LDC R1, c[0x0][0x37c] ;  /* 0x0000df00ff017b82 */ /* 0x000fe20000000800 */
[----:B------:R-:W0:Y:S01]  /*0010*/  LDCU UR4, c[0x0][0x398] ;  /* 0x00007300ff0477ac */ /* 0x000e220008000800 */
[----:B------:R-:W1:Y:S01]  /*0020*/  S2R R5, SR_CTAID.Y ;  /* 0x0000000000057919 */ /* 0x000e620000002600 */
[----:B------:R-:W-:Y:S01]  /*0030*/  HFMA2 R23, -RZ, RZ, 0, 0 ;  /* 0x00000000ff177431 */ /* 0x000fe200000001ff */
[----:B------:R-:W2:Y:S01]  /*0040*/  LDCU.64 UR8, c[0x0][0x358] ;  /* 0x00006b00ff0877ac */ /* 0x000ea20008000a00 */
[----:B------:R-:W1:Y:S01]  /*0050*/  S2R R3, SR_TID.Y ;  /* 0x0000000000037919 */ /* 0x000e620000002200 */
[----:B------:R-:W3:Y:S01]  /*0060*/  S2R R8, SR_CTAID.X ;  /* 0x0000000000087919 */ /* 0x000ee20000002500 */
[----:B------:R-:W3:Y:S01]  /*0070*/  S2R R7, SR_TID.X ;  /* 0x0000000000077919 */ /* 0x000ee20000002100 */
[----:B0-----:R-:W-:-:S04]  /*0080*/  MOV R0, UR4 ;  /* 0x0000000400007c02 */ /* 0x001fc80008000f00 */
[----:B------:R-:W-:Y:S02]  /*0090*/  ISETP.GE.AND P0, PT, R0, 0x1, PT ;  /* 0x000000010000780c */ /* 0x000fe40003f06270 */
[----:B-1----:R-:W-:Y:S02]  /*00a0*/  LEA R5, R5, R3, 0x4 ;  /* 0x0000000305057211 */ /* 0x002fe400078e20ff */
[----:B---3--:R-:W-:-:S09]  /*00b0*/  LEA R2, R8, R7, 0x4 ;  /* 0x0000000708027211 */ /* 0x008fd200078e20ff */
[----:B--2---:R-:W-:Y:S05]  /*00c0*/  @!P0 BRA `(.L_x_0) ;  /* 0x0000000400348947 */ /* 0x004fea0003800000 */
[----:B------:R-:W0:Y:S01]  /*00d0*/  S2UR UR6, SR_CgaCtaId ;  /* 0x00000000000679c3 */ /* 0x000e220000008800 */
[----:B------:R-:W-:Y:S01]  /*00e0*/  UMOV UR4, 0x400 ;  /* 0x0000040000047882 */ /* 0x000fe20000000000 */
[----:B------:R-:W-:Y:S01]  /*00f0*/  IADD3 R4, PT, PT, R0, 0xf, RZ ;  /* 0x0000000f00047810 */ /* 0x000fe20007ffe0ff */
[----:B------:R-:W-:Y:S01]  /*0100*/  UIADD3 UR5, UPT, UPT, UR4, 0x400, URZ ;  /* 0x0000040004057890 */ /* 0x000fe2000fffe0ff */
[-C--:B------:R-:W-:Y:S01]  /*0110*/  IMAD R17, R3, R0.reuse, R7 ;  /* 0x0000000003117224 */ /* 0x080fe200078e0207 */
[----:B------:R-:W-:Y:S02]  /*0120*/  MOV R23, RZ ;  /* 0x000000ff00177202 */ /* 0x000fe40000000f00 */
[----:B------:R-:W-:Y:S01]  /*0130*/  SHF.R.U32.HI R19, RZ, 0x4, R4 ;  /* 0x00000004ff137819 */ /* 0x000fe20000011604 */
[----:B------:R-:W1:Y:S01]  /*0140*/  LDC R6, c[0x0][0x398] ;  /* 0x0000e600ff067b82 */ /* 0x000e620000000800 */
[----:B------:R-:W-:Y:S02]  /*0150*/  IMAD R17, R8, 0x10, R17 ;  /* 0x0000001008117824 */ /* 0x000fe400078e0211 */
[----:B------:R-:W-:Y:S01]  /*0160*/  IMAD R4, R5, R0, R7 ;  /* 0x0000000005047224 */ /* 0x000fe200078e0207 */
[----:B------:R-:W-:Y:S01]  /*0170*/  IADD3 R19, PT, PT, -R19, RZ, RZ ;  /* 0x000000ff13137210 */ /* 0x000fe20007ffe1ff */
[----:B0-----:R-:W-:-:S02]  /*0180*/  ULEA UR5, UR6, UR5, 0x18 ;  /* 0x0000000506057291 */ /* 0x001fc4000f8ec0ff */
[----:B------:R-:W-:-:S04]  /*0190*/  ULEA UR4, UR6, UR4, 0x18 ;  /* 0x0000000406047291 */ /* 0x000fc8000f8ec0ff */
[----:B------:R-:W-:Y:S02]  /*01a0*/  LEA R20, R7, UR5, 0x2 ;  /* 0x0000000507147c11 */ /* 0x000fe4000f8e10ff */
[----:B------:R-:W-:-:S03]  /*01b0*/  LEA R18, R3, UR4, 0x6 ;  /* 0x0000000403127c11 */ /* 0x000fc6000f8e30ff */
[----:B------:R-:W-:Y:S01]  /*01c0*/  IMAD R16, R3, 0x40, R20 ;  /* 0x0000004003107824 */ /* 0x000fe200078e0214 */
[----:B------:R-:W-:-:S07]  /*01d0*/  LEA R21, R7, R18, 0x2 ;  /* 0x0000001207157211 */ /* 0x000fce00078e10ff */
.L_x_1:
[----:B-1----:R-:W-:Y:S01]  /*01e0*/  MOV R0, R6 ;  /* 0x0000000600007202 */ /* 0x002fe20000000f00 */
[----:B------:R-:W-:Y:S01]  /*01f0*/  HFMA2 R22, -RZ, RZ, 0, 0 ;  /* 0x00000000ff167431 */ /* 0x000fe200000001ff */
[----:B------:R-:W-:Y:S02]  /*0200*/  MOV R27, RZ ;  /* 0x000000ff001b7202 */ /* 0x000fe40000000f00 */
[-C--:B------:R-:W-:Y:S02]  /*0210*/  ISETP.GE.AND P1, PT, R7, R0.reuse, PT ;  /* 0x000000000700720c */ /* 0x080fe40003f26270 */
[-C--:B------:R-:W-:Y:S02]  /*0220*/  ISETP.GE.AND P0, PT, R3, R0.reuse, PT ;  /* 0x000000000300720c */ /* 0x080fe40003f06270 */
[-C--:B------:R-:W-:Y:S02]  /*0230*/  ISETP.GE.U32.OR P1, PT, R5, R0.reuse, P1 ;  /* 0x000000000500720c */ /* 0x080fe40000f26470 */
[----:B------:R-:W-:-:S11]  /*0240*/  ISETP.GE.U32.OR P0, PT, R2, R0, P0 ;  /* 0x000000000200720c */ /* 0x000fd60000706470 */
[----:B------:R-:W0:Y:S08]  /*0250*/  @!P1 LDC.64 R10, c[0x0][0x380] ;  /* 0x0000e000ff0a9b82 */ /* 0x000e300000000a00 */
[----:B------:R-:W1:Y:S01]  /*0260*/  @!P0 LDC.64 R8, c[0x0][0x388] ;  /* 0x0000e200ff088b82 */ /* 0x000e620000000a00 */
[----:B0-----:R-:W-:-:S05]  /*0270*/  @!P1 IMAD.WIDE.U32 R10, R4, 0x4, R10 ;  /* 0x00000004040a9825 */ /* 0x001fca00078e000a */
[----:B------:R-:W2:Y:S01]  /*0280*/  @!P1 LDG.E R22, desc[UR8][R10.64] ;  /* 0x000000080a169981 */ /* 0x000ea2000c1e1900 */
[----:B-1----:R-:W-:-:S05]  /*0290*/  @!P0 IMAD.WIDE.U32 R8, R17, 0x4, R8 ;  /* 0x0000000411088825 */ /* 0x002fca00078e0008 */
[----:B------:R-:W3:Y:S01]  /*02a0*/  @!P0 LDG.E R27, desc[UR8][R8.64] ;  /* 0x00000008081b8981 */ /* 0x000ee2000c1e1900 */
[----:B------:R-:W-:-:S05]  /*02b0*/  VIADD R19, R19, 0x1 ;  /* 0x0000000113137836 */ /* 0x000fca0000000000 */
[----:B------:R-:W-:Y:S02]  /*02c0*/  ISETP.NE.AND P0, PT, R19, RZ, PT ;  /* 0x000000ff1300720c */ /* 0x000fe40003f05270 */
[----:B------:R-:W-:Y:S02]  /*02d0*/  IADD3 R3, PT, PT, R3, 0x10, RZ ;  /* 0x0000001003037810 */ /* 0x000fe40007ffe0ff */
[----:B------:R-:W-:Y:S02]  /*02e0*/  IADD3 R7, PT, PT, R7, 0x10, RZ ;  /* 0x0000001007077810 */ /* 0x000fe40007ffe0ff */
[----:B------:R-:W-:Y:S02]  /*02f0*/  IADD3 R4, PT, PT, R4, 0x10, RZ ;  /* 0x0000001004047810 */ /* 0x000fe40007ffe0ff */
[----:B------:R-:W-:Y:S01]  /*0300*/  LEA R17, R0, R17, 0x4 ;  /* 0x0000001100117211 */ /* 0x000fe200078e20ff */
[----:B--2---:R-:W-:Y:S04]  /*0310*/  STS [R21], R22 ;  /* 0x0000001615007388 */ /* 0x004fe80000000800 */
[----:B---3--:R-:W-:Y:S01]  /*0320*/  STS [R16], R27 ;  /* 0x0000001b10007388 */ /* 0x008fe20000000800 */
[----:B------:R-:W-:Y:S06]  /*0330*/  BAR.SYNC.DEFER_BLOCKING 0x0 ;  /* 0x0000000000007b1d */ /* 0x000fec0000010000 */
[----:B------:R-:W-:Y:S04]  /*0340*/  LDS R26, [R20] ;  /* 0x00000000141a7984 */ /* 0x000fe80000000800 */
[----:B------:R-:W0:Y:S04]  /*0350*/  LDS.128 R12, [R18] ;  /* 0x00000000120c7984 */ /* 0x000e280000000c00 */
[----:B------:R-:W1:Y:S04]  /*0360*/  LDS R29, [R20+0x40] ;  /* 0x00004000141d7984 */ /* 0x000e680000000800 */
[----:B------:R-:W2:Y:S04]  /*0370*/  LDS R25, [R20+0x80] ;  /* 0x0000800014197984 */ /* 0x000ea80000000800 */
[----:B------:R-:W3:Y:S04]  /*0380*/  LDS R24, [R20+0xc0] ;  /* 0x0000c00014187984 */ /* 0x000ee80000000800 */
[----:B------:R-:W-:Y:S04]  /*0390*/  LDS.128 R8, [R18+0x10] ;  /* 0x0000100012087984 */ /* 0x000fe80000000c00 */
[----:B------:R-:W-:Y:S04]  /*03a0*/  LDS R22, [R20+0x140] ;  /* 0x0001400014167984 */ /* 0x000fe80000000800 */
[----:B------:R-:W-:Y:S01]  /*03b0*/  LDS R27, [R20+0x200] ;  /* 0x00020000141b7984 */ /* 0x000fe20000000800 */
[----:B0-----:R-:W-:-:S03]  /*03c0*/  FFMA R12, R12, R26, R23 ;  /* 0x0000001a0c0c7223 */ /* 0x001fc60000000017 */
[----:B------:R-:W0:Y:S01]  /*03d0*/  LDS R23, [R20+0x100] ;  /* 0x0001000014177984 */ /* 0x000e220000000800 */
[----:B-1----:R-:W-:-:S03]  /*03e0*/  FFMA R12, R29, R13, R12 ;  /* 0x0000000d1d0c7223 */ /* 0x002fc6000000000c */
[----:B------:R-:W-:Y:S01]  /*03f0*/  LDS R26, [R20+0x1c0] ;  /* 0x0001c000141a7984 */ /* 0x000fe20000000800 */
[----:B--2---:R-:W-:-:S03]  /*0400*/  FFMA R13, R25, R14, R12 ;  /* 0x0000000e190d7223 */ /* 0x004fc6000000000c */
[----:B------:R-:W1:Y:S01]  /*0410*/  LDS R25, [R20+0x180] ;  /* 0x0001800014197984 */ /* 0x000e620000000800 */
[----:B---3--:R-:W-:-:S03]  /*0420*/  FFMA R13, R24, R15, R13 ;  /* 0x0000000f180d7223 */ /* 0x008fc6000000000d */
[----:B------:R-:W-:Y:S01]  /*0430*/  LDS R24, [R20+0x240] ;  /* 0x0002400014187984 */ /* 0x000fe20000000800 */
[----:B0-----:R-:W-:-:S03]  /*0440*/  FFMA R23, R8, R23, R13 ;  /* 0x0000001708177223 */ /* 0x001fc6000000000d */
[----:B------:R-:W0:Y:S01]  /*0450*/  LDS.128 R12, [R18+0x20] ;  /* 0x00002000120c7984 */ /* 0x000e220000000c00 */
[----:B------:R-:W-:-:S03]  /*0460*/  FFMA R22, R22, R9, R23 ;  /* 0x0000000916167223 */ /* 0x000fc60000000017 */
[----:B------:R-:W2:Y:S01]  /*0470*/  LDS R23, [R20+0x280] ;  /* 0x0002800014177984 */ /* 0x000ea20000000800 */
[----:B-1----:R-:W-:-:S03]  /*0480*/  FFMA R25, R25, R10, R22 ;  /* 0x0000000a19197223 */ /* 0x002fc60000000016 */
[----:B------:R-:W1:Y:S01]  /*0490*/  LDS R22, [R20+0x2c0] ;  /* 0x0002c00014167984 */ /* 0x000e620000000800 */
[----:B------:R-:W-:-:S03]  /*04a0*/  FFMA R11, R26, R11, R25 ;  /* 0x0000000b1a0b7223 */ /* 0x000fc60000000019 */
[----:B------:R-:W-:Y:S01]  /*04b0*/  LDS R25, [R20+0x300] ;  /* 0x0003000014197984 */ /* 0x000fe20000000800 */
[----:B0-----:R-:W-:-:S03]  /*04c0*/  FFMA R27, R12, R27, R11 ;  /* 0x0000001b0c1b7223 */ /* 0x001fc6000000000b */
[----:B------:R-:W0:Y:S01]  /*04d0*/  LDS.128 R8, [R18+0x30] ;  /* 0x0000300012087984 */ /* 0x000e220000000c00 */
[----:B------:R-:W-:-:S03]  /*04e0*/  FFMA R24, R24, R13, R27 ;  /* 0x0000000d18187223 */ /* 0x000fc6000000001b */
[----:B------:R-:W3:Y:S04]  /*04f0*/  LDS R27, [R20+0x340] ;  /* 0x00034000141b7984 */ /* 0x000ee80000000800 */
[----:B------:R-:W4:Y:S04]  /*0500*/  LDS R13, [R20+0x380] ;  /* 0x00038000140d7984 */ /* 0x000f280000000800 */
[----:B------:R-:W5:Y:S01]  /*0510*/  LDS R12, [R20+0x3c0] ;  /* 0x0003c000140c7984 */ /* 0x000f620000000800 */
[----:B--2---:R-:W-:-:S04]  /*0520*/  FFMA R23, R23, R14, R24 ;  /* 0x0000000e17177223 */ /* 0x004fc80000000018 */
[----:B-1----:R-:W-:-:S04]  /*0530*/  FFMA R15, R22, R15, R23 ;  /* 0x0000000f160f7223 */ /* 0x002fc80000000017 */
[----:B0-----:R-:W-:-:S04]  /*0540*/  FFMA R8, R8, R25, R15 ;  /* 0x0000001908087223 */ /* 0x001fc8000000000f */
[----:B---3--:R-:W-:-:S04]  /*0550*/  FFMA R8, R27, R9, R8 ;  /* 0x000000091b087223 */ /* 0x008fc80000000008 */
[----:B----4-:R-:W-:-:S04]  /*0560*/  FFMA R13, R13, R10, R8 ;  /* 0x0000000a0d0d7223 */ /* 0x010fc80000000008 */
[----:B-----5:R-:W-:Y:S01]  /*0570*/  FFMA R23, R12, R11, R13 ;  /* 0x0000000b0c177223 */ /* 0x020fe2000000000d */
[----:B------:R-:W-:Y:S06]  /*0580*/  BAR.SYNC.DEFER_BLOCKING 0x0 ;  /* 0x0000000000007b1d */ /* 0x000fec0000010000 */
[----:B------:R-:W-:Y:S05]  /*0590*/  @P0 BRA `(.L_x_1) ;  /* 0xfffffffc00100947 */ /* 0x000fea000383ffff */
.L_x_0:
[----:B------:R-:W-:-:S04]  /*05a0*/  VIMNMX R3, PT, PT, R5, R2, !PT ;  /* 0x0000000205037248 */ /* 0x000fc80007fe0100 */
[----:B------:R-:W-:-:S13]  /*05b0*/  ISETP.GE.AND P0, PT, R3, R0, PT ;  /* 0x000000000300720c */ /* 0x000fda0003f06270 */
[----:B------:R-:W-:Y:S05]  /*05c0*/  @P0 EXIT ;  /* 0x000000000000094d */ /* 0x000fea0003800000 */
[----:B------:R-:W0:Y:S01]  /*05d0*/  LDC.64 R6, c[0x0][0x390] ;  /* 0x0000e400ff067b82 */ /* 0x000e220000000a00 */
[----:B------:R-:W-:-:S04]  /*05e0*/  IMAD R3, R5, R0, R2 ;  /* 0x0000000005037224 */ /* 0x000fc800078e0202 */
[----:B0-----:R-:W-:-:S05]  /*05f0*/  IMAD.WIDE.U32 R2, R3, 0x4, R6 ;  /* 0x0000000403027825 */ /* 0x001fca00078e0006 */
[----:B------:R-:W-:Y:S01]  /*0600*/  STG.E desc[UR8][R2.64], R23 ;  /* 0x0000001702007986 */ /* 0x000fe2000c101908 */
[----:B------:R-:W-:Y:S05]  /*0610*/  EXIT ;  /* 0x000000000000794d */ /* 0x000fea0003800000 */
.L_x_2:
[----:B------:R-:W-:-:S00]  /*0620*/  BRA `(.L_x_2) ;  /* 0xfffffffc00fc7947 */ /* 0x000fc0000383ffff */
[----:B------:R-:W-:-:S00]  /*0630*/  NOP ;  /* 0x0000000000007918 */ /* 0x000fc00000000000 */
        /* <DEDUP_REMOVED lines=12> */
.L_x_3:


//--------------------- .nv.shared._Z17matrixMulTiledGPUPKfS0_Pfi --------------------------
	.section	.nv.shared._Z17matrixMulTiledGPUPKfS0_Pfi,"aw",@nobits
	.sectionflags	@""
	.align	4
.nv.shared._Z17matrixMulTiledGPUPKfS0_Pfi:
	.zero		3072


//--------------------- .nv.shared.reserved.0     --------------------------
	.section	.nv.shared.reserved.0,"aw",@nobits
	.weak		__nv_reservedSMEM_offset_0_alias
	.size		__nv_reservedSMEM_offset_0_alias, 0, 64
	.other		__nv_reservedSMEM_offset_0_alias,@"STO_CUDA_RESERVED_SHARED STV_DEFAULT"
__nv_reservedSMEM_offset_0_alias:
	.zero		0
	.zero		64


//--------------------- .nv.constant0._Z17matrixMulTiledGPUPKfS0_Pfi --------------------------
	.section	.nv.constant0._Z17matrixMulTiledGPUPKfS0_Pfi,"a",@progbits
	.sectionflags	@""
	.align	4
.nv.constant0._Z17matrixMulTiledGPUPKfS0_Pfi:
	.zero		924


//--------------------- SYMBOLS --------------------------

	.type		.nv.reservedSmem.offset0,@object
	.size		.nv.reservedSmem.offset0,0x4
	.type		.nv.reservedSmem.cap,@object
	.size		.nv.reservedSmem.cap,0x4
